//
// Generated by NVIDIA NVVM Compiler
//
// Compiler Build ID: CL-36424714
// Cuda compilation tools, release 13.0, V13.0.88
// Based on NVVM 20.0.0
//

.version 9.0
.target sm_100
.address_size 64

	// .globl	_Z22coalescedExampleKernelPi

.visible .entry _Z22coalescedExampleKernelPi(
	.param .u64 .ptr .align 1 _Z22coalescedExampleKernelPi_param_0
)
{
	.reg .pred 	%p<3>;
	.reg .b32 	%r<16>;
	.reg .b64 	%rd<5>;

	ld.param.u64 	%rd1, [_Z22coalescedExampleKernelPi_param_0];
	mov.u32 	%r2, %tid.x;
	mov.u32 	%r3, %tid.y;
	mov.u32 	%r4, %tid.z;
	mov.u32 	%r5, %ntid.x;
	mov.u32 	%r6, %ntid.y;
	mad.lo.s32 	%r7, %r4, %r6, %r3;
	mad.lo.s32 	%r8, %r7, %r5, %r2;
	and.b32  	%r9, %r8, 3;
	setp.eq.s32 	%p1, %r9, 0;
	@%p1 bra 	$L__BB0_3;
	// begin inline asm
	activemask.b32 %r10;
	// end inline asm
	// begin inline asm
	mov.u32 %r11, %lanemask_lt;
	// end inline asm
	and.b32  	%r12, %r11, %r10;
	setp.ne.s32 	%p2, %r12, 0;
	@%p2 bra 	$L__BB0_3;
	popc.b32 	%r13, %r10;
	add.s32 	%r14, %r13, -1;
	cvta.to.global.u64 	%rd2, %rd1;
	mul.wide.u32 	%rd3, %r14, 4;
	add.s64 	%rd4, %rd2, %rd3;
	atom.global.add.u32 	%r15, [%rd4], 1;
$L__BB0_3:
	ret;

}


// ===== COMPILED SASS (sm_100) =====

	.target	sm_100

	.elftype	@"ET_EXEC"


//--------------------- .note.nv.tkinfo           --------------------------
	.section	.note.nv.tkinfo,"",@"SHT_NOTE"
	.sectionflags	@"SHF_NOTE_NV_TKINFO"
	.tkinfo
        /*0018*/ 	.word	0x00000002
        /*0030*/ 	.string	""
        /*0030*/ 	.string	"ptxas"
        /*0030*/ 	.string	"Cuda compilation tools, release 13.0, V13.0.88"
        /*0030*/ 	.string	"Build cuda_13.0.r13.0/compiler.36424714_0"
        /*0030*/ 	.string	"-arch sm_100 -m 64 "



//--------------------- .note.nv.cuinfo           --------------------------
	.section	.note.nv.cuinfo,"",@"SHT_NOTE"
	.sectionflags	@"SHF_NOTE_NV_CUINFO"
        /*0018*/ 	.short	0x0002
        /*001a*/ 	.short	0x0064
        /*001c*/ 	.short	0x0082
	.zero		2


//--------------------- .nv.info                  --------------------------
	.section	.nv.info,"",@"SHT_CUDA_INFO"
	.align	4


	//----- nvinfo : EIATTR_REGCOUNT
	.align		4
        /*0000*/ 	.byte	0x04, 0x2f
        /*0002*/ 	.short	(.L_1 - .L_0)
	.align		4
.L_0:
        /*0004*/ 	.word	index@(_Z22coalescedExampleKernelPi)
        /*0008*/ 	.word	0x0000000a


	//----- nvinfo : EIATTR_FRAME_SIZE
	.align		4
.L_1:
        /*000c*/ 	.byte	0x04, 0x11
        /*000e*/ 	.short	(.L_3 - .L_2)
	.align		4
.L_2:
        /*0010*/ 	.word	index@(_Z22coalescedExampleKernelPi)
        /*0014*/ 	.word	0x00000000


	//----- nvinfo : EIATTR_MIN_STACK_SIZE
	.align		4
.L_3:
        /*0018*/ 	.byte	0x04, 0x12
        /*001a*/ 	.short	(.L_5 - .L_4)
	.align		4
.L_4:
        /*001c*/ 	.word	index@(_Z22coalescedExampleKernelPi)
        /*0020*/ 	.word	0x00000000
.L_5:


//--------------------- .nv.compat                --------------------------
	.section	.nv.compat,"",@"SHT_CUDA_COMPAT_INFO"
	.align	4
        /*0000*/ 	.byte	0x02, 0x09, 0x00, 0x00, 0x02, 0x02, 0x01, 0x00, 0x02, 0x05, 0x05, 0x00, 0x03, 0x07, 0x01, 0x01
        /*0010*/ 	.byte	0x02, 0x03, 0x00, 0x00, 0x02, 0x06, 0x01, 0x00, 0x04, 0x0b, 0x08, 0x00, 0x09, 0x00, 0x00, 0x00
        /*0020*/ 	.byte	0x00, 0x00, 0x00, 0x00


//--------------------- .nv.info._Z22coalescedExampleKernelPi --------------------------
	.section	.nv.info._Z22coalescedExampleKernelPi,"",@"SHT_CUDA_INFO"
	.sectionflags	@""
	.align	4


	//----- nvinfo : EIATTR_CUDA_API_VERSION
	.align		4
        /*0000*/ 	.byte	0x04, 0x37
        /*0002*/ 	.short	(.L_7 - .L_6)
.L_6:
        /*0004*/ 	.word	0x00000082


	//----- nvinfo : EIATTR_KPARAM_INFO
	.align		4
.L_7:
        /*0008*/ 	.byte	0x04, 0x17
        /*000a*/ 	.short	(.L_9 - .L_8)
.L_8:
        /*000c*/ 	.word	0x00000000
        /*0010*/ 	.short	0x0000
        /*0012*/ 	.short	0x0000
        /*0014*/ 	.byte	0x00, 0xf5, 0x21, 0x00


	//----- nvinfo : EIATTR_SPARSE_MMA_MASK
	.align		4
.L_9:
        /*0018*/ 	.byte	0x03, 0x50
        /*001a*/ 	.short	0x0000


	//----- nvinfo : EIATTR_MAXREG_COUNT
	.align		4
        /*001c*/ 	.byte	0x03, 0x1b
        /*001e*/ 	.short	0x00ff


	//----- nvinfo : EIATTR_MERCURY_ISA_VERSION
	.align		4
        /*0020*/ 	.byte	0x03, 0x5f
        /*0022*/ 	.short	0x0101


	//----- nvinfo : EIATTR_INT_WARP_WIDE_INSTR_OFFSETS
	.align		4
        /*0024*/ 	.byte	0x04, 0x31
        /*0026*/ 	.short	(.L_11 - .L_10)


	//   ....[0]....
.L_10:
        /*0028*/ 	.word	0x00000110


	//----- nvinfo : EIATTR_VRC_CTA_INIT_COUNT
	.align		4
.L_11:
        /*002c*/ 	.byte	0x02, 0x4a
	.zero		1
	.zero		1


	//----- nvinfo : EIATTR_EXIT_INSTR_OFFSETS
	.align		4
        /*0030*/ 	.byte	0x04, 0x1c
        /*0032*/ 	.short	(.L_13 - .L_12)


	//   ....[0]....
.L_12:
        /*0034*/ 	.word	0x00000090


	//   ....[1]....
        /*0038*/ 	.word	0x000000d0


	//   ....[2]....
        /*003c*/ 	.word	0x00000190


	//----- nvinfo : EIATTR_CBANK_PARAM_SIZE
	.align		4
.L_13:
        /*0040*/ 	.byte	0x03, 0x19
        /*0042*/ 	.short	0x0008


	//----- nvinfo : EIATTR_PARAM_CBANK
	.align		4
        /*0044*/ 	.byte	0x04, 0x0a
        /*0046*/ 	.short	(.L_15 - .L_14)
	.align		4
.L_14:
        /*0048*/ 	.word	index@(.nv.constant0._Z22coalescedExampleKernelPi)
        /*004c*/ 	.short	0x0380
        /*004e*/ 	.short	0x0008


	//----- nvinfo : EIATTR_SW_WAR
	.align		4
.L_15:
        /*0050*/ 	.byte	0x04, 0x36
        /*0052*/ 	.short	(.L_17 - .L_16)
.L_16:
        /*0054*/ 	.word	0x00000008
.L_17:


//--------------------- .nv.callgraph             --------------------------
	.section	.nv.callgraph,"",@"SHT_CUDA_CALLGRAPH"
	.align	4
	.sectionentsize	8
	.align		4
        /*0000*/ 	.word	0x00000000
	.align		4
        /*0004*/ 	.word	0xffffffff
	.align		4
        /*0008*/ 	.word	0x00000000
	.align		4
        /*000c*/ 	.word	0xfffffffe
	.align		4
        /*0010*/ 	.word	0x00000000
	.align		4
        /*0014*/ 	.word	0xfffffffd
	.align		4
        /*0018*/ 	.word	0x00000000
	.align		4
        /*001c*/ 	.word	0xfffffffc


//--------------------- .text._Z22coalescedExampleKernelPi --------------------------
	.section	.text._Z22coalescedExampleKernelPi,"ax",@progbits
	.align	128
        .global         _Z22coalescedExampleKernelPi
        .type           _Z22coalescedExampleKernelPi,@function
        .size           _Z22coalescedExampleKernelPi,(.L_x_1 - _Z22coalescedExampleKernelPi)
        .other          _Z22coalescedExampleKernelPi,@"STO_CUDA_ENTRY STV_DEFAULT"
_Z22coalescedExampleKernelPi:
.text._Z22coalescedExampleKernelPi:
[----:B------:R-:W-:Y:S01]  /*0000*/  LDC R1, c[0x0][0x37c] ;  /* 0x0000df00ff017b82 */ /* 0x000fe20000000800 */
[----:B------:R-:W0:Y:S01]  /*0010*/  S2R R0, SR_TID.Y ;  /* 0x0000000000007919 */ /* 0x000e220000002200 */
[----:B------:R-:W1:Y:S01]  /*0020*/  LDCU UR4, c[0x0][0x360] ;  /* 0x00006c00ff0477ac */ /* 0x000e620008000800 */
[----:B------:R-:W0:Y:S01]  /*0030*/  S2R R5, SR_TID.Z ;  /* 0x0000000000057919 */ /* 0x000e220000002300 */
[----:B------:R-:W0:Y:S01]  /*0040*/  LDCU UR5, c[0x0][0x364] ;  /* 0x00006c80ff0577ac */ /* 0x000e220008000800 */
[----:B------:R-:W1:Y:S01]  /*0050*/  S2R R3, SR_TID.X ;  /* 0x0000000000037919 */ /* 0x000e620000002100 */
[----:B0-----:R-:W-:-:S04]  /*0060*/  IMAD R0, R5, UR5, R0 ;  /* 0x0000000505007c24 */ /* 0x001fc8000f8e0200 */
[----:B-1----:R-:W-:-:S05]  /*0070*/  IMAD R0, R0, UR4, R3 ;  /* 0x0000000400007c24 */ /* 0x002fca000f8e0203 */
[----:B------:R-:W-:-:S13]  /*0080*/  LOP3.LUT P0, RZ, R0, 0x3, RZ, 0xc0, !PT ;  /* 0x0000000300ff7812 */ /* 0x000fda000780c0ff */
[----:B------:R-:W-:Y:S05]  /*0090*/  @!P0 EXIT ;  /* 0x000000000000894d */ /* 0x000fea0003800000 */
[----:B------:R-:W0:Y:S01]  /*00a0*/  S2R R0, SR_LTMASK ;  /* 0x0000000000007919 */ /* 0x000e220000003900 */
[----:B------:R-:W-:Y:S02]  /*00b0*/  VOTEU.ANY UR4, UPT, PT ;  /* 0x0000000000047886 */ /* 0x000fe400038e0100 */
[----:B0-----:R-:W-:-:S13]  /*00c0*/  LOP3.LUT P0, RZ, R0, UR4, RZ, 0xc0, !PT ;  /* 0x0000000400ff7c12 */ /* 0x001fda000f80c0ff */
[----:B------:R-:W-:Y:S05]  /*00d0*/  @P0 EXIT ;  /* 0x000000000000094d */ /* 0x000fea0003800000 */
[----:B------:R-:W0:Y:S01]  /*00e0*/  S2R R4, SR_LANEID ;  /* 0x0000000000047919 */ /* 0x000e220000000000 */
[----:B------:R-:W1:Y:S01]  /*00f0*/  LDC.64 R2, c[0x0][0x380] ;  /* 0x0000e000ff027b82 */ /* 0x000e620000000a00 */
[----:B------:R-:W2:Y:S01]  /*0100*/  POPC R0, UR4 ;  /* 0x0000000400007d09 */ /* 0x000ea20008000000 */
[----:B------:R-:W-:Y:S01]  /*0110*/  VOTEU.ANY UR5, UPT, PT ;  /* 0x0000000000057886 */ /* 0x000fe200038e0100 */
[----:B------:R-:W3:Y:S01]  /*0120*/  LDCU.64 UR6, c[0x0][0x358] ;  /* 0x00006b00ff0677ac */ /* 0x000ee20008000a00 */
[----:B------:R-:W-:-:S05]  /*0130*/  UFLO.U32 UR8, UR5 ;  /* 0x00000005000872bd */ /* 0x000fca00080e0000 */
[----:B------:R-:W3:Y:S01]  /*0140*/  POPC R7, UR5 ;  /* 0x0000000500077d09 */ /* 0x000ee20008000000 */
[----:B--2---:R-:W-:-:S05]  /*0150*/  IADD3 R5, PT, PT, R0, -0x1, RZ ;  /* 0xffffffff00057810 */ /* 0x004fca0007ffe0ff */
[----:B-1----:R-:W-:Y:S01]  /*0160*/  IMAD.WIDE.U32 R2, R5, 0x4, R2 ;  /* 0x0000000405027825 */ /* 0x002fe200078e0002 */
[----:B0-----:R-:W-:-:S13]  /*0170*/  ISETP.EQ.U32.AND P0, PT, R4, UR8, PT ;  /* 0x0000000804007c0c */ /* 0x001fda000bf02070 */
[----:B---3--:R-:W-:Y:S01]  /*0180*/  @P0 REDG.E.ADD.STRONG.GPU desc[UR6][R2.64], R7 ;  /* 0x000000070200098e */ /* 0x008fe2000c12e106 */
[----:B------:R-:W-:Y:S05]  /*0190*/  EXIT ;  /* 0x000000000000794d */ /* 0x000fea0003800000 */
.L_x_0:
[----:B------:R-:W-:-:S00]  /*01a0*/  BRA `(.L_x_0) ;  /* 0xfffffffc00fc7947 */ /* 0x000fc0000383ffff */
[----:B------:R-:W-:-:S00]  /*01b0*/  NOP ;  /* 0x0000000000007918 */ /* 0x000fc00000000000 */
        /* <DEDUP_REMOVED lines=12> */
.L_x_1:


//--------------------- .nv.shared.reserved.0     --------------------------
	.section	.nv.shared.reserved.0,"aw",@nobits
	.weak		__nv_reservedSMEM_offset_0_alias
	.size		__nv_reservedSMEM_offset_0_alias, 0, 64
	.other		__nv_reservedSMEM_offset_0_alias,@"STO_CUDA_RESERVED_SHARED STV_DEFAULT"
__nv_reservedSMEM_offset_0_alias:
	.zero		0
	.zero		64


//--------------------- .nv.constant0._Z22coalescedExampleKernelPi --------------------------
	.section	.nv.constant0._Z22coalescedExampleKernelPi,"a",@progbits
	.sectionflags	@""
	.align	4
.nv.constant0._Z22coalescedExampleKernelPi:
	.zero		904


//--------------------- SYMBOLS --------------------------

	.type		.nv.reservedSmem.offset0,@object
	.size		.nv.reservedSmem.offset0,0x4
